//
// Generated by NVIDIA NVVM Compiler
//
// Compiler Build ID: CL-36424714
// Cuda compilation tools, release 13.0, V13.0.88
// Based on NVVM 20.0.0
//

.version 9.0
.target sm_100
.address_size 64

	// .globl	_Z12decon_kernelP6float2S0_S0_i

.visible .entry _Z12decon_kernelP6float2S0_S0_i(
	.param .u64 .ptr .align 1 _Z12decon_kernelP6float2S0_S0_i_param_0,
	.param .u64 .ptr .align 1 _Z12decon_kernelP6float2S0_S0_i_param_1,
	.param .u64 .ptr .align 1 _Z12decon_kernelP6float2S0_S0_i_param_2,
	.param .u32 _Z12decon_kernelP6float2S0_S0_i_param_3
)
{
	.reg .pred 	%p<2>;
	.reg .b32 	%r<6>;
	.reg .b32 	%f<14>;
	.reg .b64 	%rd<11>;
	.reg .b64 	%fd<7>;

	ld.param.u64 	%rd1, [_Z12decon_kernelP6float2S0_S0_i_param_0];
	ld.param.u64 	%rd2, [_Z12decon_kernelP6float2S0_S0_i_param_1];
	ld.param.u64 	%rd3, [_Z12decon_kernelP6float2S0_S0_i_param_2];
	ld.param.u32 	%r2, [_Z12decon_kernelP6float2S0_S0_i_param_3];
	mov.u32 	%r3, %ctaid.x;
	mov.u32 	%r4, %ntid.x;
	mov.u32 	%r5, %tid.x;
	mad.lo.s32 	%r1, %r3, %r4, %r5;
	setp.ge.s32 	%p1, %r1, %r2;
	@%p1 bra 	$L__BB0_2;
	cvta.to.global.u64 	%rd4, %rd1;
	cvta.to.global.u64 	%rd5, %rd2;
	cvta.to.global.u64 	%rd6, %rd3;
	mul.wide.s32 	%rd7, %r1, 8;
	add.s64 	%rd8, %rd4, %rd7;
	ld.global.v2.f32 	{%f1, %f2}, [%rd8];
	add.s64 	%rd9, %rd5, %rd7;
	ld.global.v2.f32 	{%f3, %f4}, [%rd9];
	mul.f32 	%f5, %f2, %f4;
	fma.rn.f32 	%f6, %f1, %f3, %f5;
	cvt.f64.f32 	%fd1, %f6;
	mul.f32 	%f7, %f4, %f4;
	fma.rn.f32 	%f8, %f3, %f3, %f7;
	cvt.f64.f32 	%fd2, %f8;
	add.f64 	%fd3, %fd2, 0d3F747AE147AE147B;
	div.rn.f64 	%fd4, %fd1, %fd3;
	cvt.rn.f32.f64 	%f9, %fd4;
	add.s64 	%rd10, %rd6, %rd7;
	mul.f32 	%f10, %f2, %f3;
	mul.f32 	%f11, %f1, %f4;
	sub.f32 	%f12, %f10, %f11;
	cvt.f64.f32 	%fd5, %f12;
	div.rn.f64 	%fd6, %fd5, %fd3;
	cvt.rn.f32.f64 	%f13, %fd6;
	st.global.v2.f32 	[%rd10], {%f9, %f13};
$L__BB0_2:
	ret;

}


// ===== COMPILED SASS (sm_100) =====

	.target	sm_100

	.elftype	@"ET_EXEC"


//--------------------- .note.nv.tkinfo           --------------------------
	.section	.note.nv.tkinfo,"",@"SHT_NOTE"
	.sectionflags	@"SHF_NOTE_NV_TKINFO"
	.tkinfo
        /*0018*/ 	.word	0x00000002
        /*0030*/ 	.string	""
        /*0030*/ 	.string	"ptxas"
        /*0030*/ 	.string	"Cuda compilation tools, release 13.0, V13.0.88"
        /*0030*/ 	.string	"Build cuda_13.0.r13.0/compiler.36424714_0"
        /*0030*/ 	.string	"-arch sm_100 -m 64 "



//--------------------- .note.nv.cuinfo           --------------------------
	.section	.note.nv.cuinfo,"",@"SHT_NOTE"
	.sectionflags	@"SHF_NOTE_NV_CUINFO"
        /*0018*/ 	.short	0x0002
        /*001a*/ 	.short	0x0064
        /*001c*/ 	.short	0x0082
	.zero		2


//--------------------- .nv.info                  --------------------------
	.section	.nv.info,"",@"SHT_CUDA_INFO"
	.align	4


	//----- nvinfo : EIATTR_REGCOUNT
	.align		4
        /*0000*/ 	.byte	0x04, 0x2f
        /*0002*/ 	.short	(.L_1 - .L_0)
	.align		4
.L_0:
        /*0004*/ 	.word	index@(_Z12decon_kernelP6float2S0_S0_i)
        /*0008*/ 	.word	0x0000001e


	//----- nvinfo : EIATTR_FRAME_SIZE
	.align		4
.L_1:
        /*000c*/ 	.byte	0x04, 0x11
        /*000e*/ 	.short	(.L_3 - .L_2)
	.align		4
.L_2:
        /*0010*/ 	.word	index@($__internal_0_$__cuda_sm20_div_rn_f64_full)
        /*0014*/ 	.word	0x00000000


	//----- nvinfo : EIATTR_FRAME_SIZE
	.align		4
.L_3:
        /*0018*/ 	.byte	0x04, 0x11
        /*001a*/ 	.short	(.L_5 - .L_4)
	.align		4
.L_4:
        /*001c*/ 	.word	index@(_Z12decon_kernelP6float2S0_S0_i)
        /*0020*/ 	.word	0x00000000


	//----- nvinfo : EIATTR_MIN_STACK_SIZE
	.align		4
.L_5:
        /*0024*/ 	.byte	0x04, 0x12
        /*0026*/ 	.short	(.L_7 - .L_6)
	.align		4
.L_6:
        /*0028*/ 	.word	index@(_Z12decon_kernelP6float2S0_S0_i)
        /*002c*/ 	.word	0x00000000
.L_7:


//--------------------- .nv.compat                --------------------------
	.section	.nv.compat,"",@"SHT_CUDA_COMPAT_INFO"
	.align	4
        /*0000*/ 	.byte	0x02, 0x09, 0x00, 0x00, 0x02, 0x02, 0x01, 0x00, 0x02, 0x05, 0x05, 0x00, 0x03, 0x07, 0x01, 0x01
        /*0010*/ 	.byte	0x02, 0x03, 0x00, 0x00, 0x02, 0x06, 0x01, 0x00, 0x04, 0x0b, 0x08, 0x00, 0x01, 0x00, 0x00, 0x00
        /*0020*/ 	.byte	0x00, 0x00, 0x00, 0x00


//--------------------- .nv.info._Z12decon_kernelP6float2S0_S0_i --------------------------
	.section	.nv.info._Z12decon_kernelP6float2S0_S0_i,"",@"SHT_CUDA_INFO"
	.sectionflags	@""
	.align	4


	//----- nvinfo : EIATTR_CUDA_API_VERSION
	.align		4
        /*0000*/ 	.byte	0x04, 0x37
        /*0002*/ 	.short	(.L_9 - .L_8)
.L_8:
        /*0004*/ 	.word	0x00000082


	//----- nvinfo : EIATTR_KPARAM_INFO
	.align		4
.L_9:
        /*0008*/ 	.byte	0x04, 0x17
        /*000a*/ 	.short	(.L_11 - .L_10)
.L_10:
        /*000c*/ 	.word	0x00000000
        /*0010*/ 	.short	0x0003
        /*0012*/ 	.short	0x0018
        /*0014*/ 	.byte	0x00, 0xf0, 0x11, 0x00


	//----- nvinfo : EIATTR_KPARAM_INFO
	.align		4
.L_11:
        /*0018*/ 	.byte	0x04, 0x17
        /*001a*/ 	.short	(.L_13 - .L_12)
.L_12:
        /*001c*/ 	.word	0x00000000
        /*0020*/ 	.short	0x0002
        /*0022*/ 	.short	0x0010
        /*0024*/ 	.byte	0x00, 0xf5, 0x21, 0x00


	//----- nvinfo : EIATTR_KPARAM_INFO
	.align		4
.L_13:
        /*0028*/ 	.byte	0x04, 0x17
        /*002a*/ 	.short	(.L_15 - .L_14)
.L_14:
        /*002c*/ 	.word	0x00000000
        /*0030*/ 	.short	0x0001
        /*0032*/ 	.short	0x0008
        /*0034*/ 	.byte	0x00, 0xf5, 0x21, 0x00


	//----- nvinfo : EIATTR_KPARAM_INFO
	.align		4
.L_15:
        /*0038*/ 	.byte	0x04, 0x17
        /*003a*/ 	.short	(.L_17 - .L_16)
.L_16:
        /*003c*/ 	.word	0x00000000
        /*0040*/ 	.short	0x0000
        /*0042*/ 	.short	0x0000
        /*0044*/ 	.byte	0x00, 0xf5, 0x21, 0x00


	//----- nvinfo : EIATTR_SPARSE_MMA_MASK
	.align		4
.L_17:
        /*0048*/ 	.byte	0x03, 0x50
        /*004a*/ 	.short	0x0000


	//----- nvinfo : EIATTR_MAXREG_COUNT
	.align		4
        /*004c*/ 	.byte	0x03, 0x1b
        /*004e*/ 	.short	0x00ff


	//----- nvinfo : EIATTR_MERCURY_ISA_VERSION
	.align		4
        /*0050*/ 	.byte	0x03, 0x5f
        /*0052*/ 	.short	0x0101


	//----- nvinfo : EIATTR_VRC_CTA_INIT_COUNT
	.align		4
        /*0054*/ 	.byte	0x02, 0x4a
	.zero		1
	.zero		1


	//----- nvinfo : EIATTR_EXIT_INSTR_OFFSETS
	.align		4
        /*0058*/ 	.byte	0x04, 0x1c
        /*005a*/ 	.short	(.L_19 - .L_18)


	//   ....[0]....
.L_18:
        /*005c*/ 	.word	0x00000070


	//   ....[1]....
        /*0060*/ 	.word	0x000004e0


	//----- nvinfo : EIATTR_CRS_STACK_SIZE
	.align		4
.L_19:
        /*0064*/ 	.byte	0x04, 0x1e
        /*0066*/ 	.short	(.L_21 - .L_20)
.L_20:
        /*0068*/ 	.word	0x00000000


	//----- nvinfo : EIATTR_CBANK_PARAM_SIZE
	.align		4
.L_21:
        /*006c*/ 	.byte	0x03, 0x19
        /*006e*/ 	.short	0x001c


	//----- nvinfo : EIATTR_PARAM_CBANK
	.align		4
        /*0070*/ 	.byte	0x04, 0x0a
        /*0072*/ 	.short	(.L_23 - .L_22)
	.align		4
.L_22:
        /*0074*/ 	.word	index@(.nv.constant0._Z12decon_kernelP6float2S0_S0_i)
        /*0078*/ 	.short	0x0380
        /*007a*/ 	.short	0x001c


	//----- nvinfo : EIATTR_SW_WAR
	.align		4
.L_23:
        /*007c*/ 	.byte	0x04, 0x36
        /*007e*/ 	.short	(.L_25 - .L_24)
.L_24:
        /*0080*/ 	.word	0x00000008
.L_25:


//--------------------- .nv.callgraph             --------------------------
	.section	.nv.callgraph,"",@"SHT_CUDA_CALLGRAPH"
	.align	4
	.sectionentsize	8
	.align		4
        /*0000*/ 	.word	0x00000000
	.align		4
        /*0004*/ 	.word	0xffffffff
	.align		4
        /*0008*/ 	.word	0x00000000
	.align		4
        /*000c*/ 	.word	0xfffffffe
	.align		4
        /*0010*/ 	.word	0x00000000
	.align		4
        /*0014*/ 	.word	0xfffffffd
	.align		4
        /*0018*/ 	.word	0x00000000
	.align		4
        /*001c*/ 	.word	0xfffffffc


//--------------------- .text._Z12decon_kernelP6float2S0_S0_i --------------------------
	.section	.text._Z12decon_kernelP6float2S0_S0_i,"ax",@progbits
	.align	128
        .global         _Z12decon_kernelP6float2S0_S0_i
        .type           _Z12decon_kernelP6float2S0_S0_i,@function
        .size           _Z12decon_kernelP6float2S0_S0_i,(.L_x_10 - _Z12decon_kernelP6float2S0_S0_i)
        .other          _Z12decon_kernelP6float2S0_S0_i,@"STO_CUDA_ENTRY STV_DEFAULT"
_Z12decon_kernelP6float2S0_S0_i:
.text._Z12decon_kernelP6float2S0_S0_i:
[----:B------:R-:W-:Y:S01]  /*0000*/  LDC R1, c[0x0][0x37c] ;  /* 0x0000df00ff017b82 */ /* 0x000fe20000000800 */
[----:B------:R-:W0:Y:S07]  /*0010*/  S2R R0, SR_TID.X ;  /* 0x0000000000007919 */ /* 0x000e2e0000002100 */
[----:B------:R-:W0:Y:S01]  /*0020*/  S2UR UR4, SR_CTAID.X ;  /* 0x00000000000479c3 */ /* 0x000e220000002500 */
[----:B------:R-:W1:Y:S07]  /*0030*/  LDCU UR5, c[0x0][0x398] ;  /* 0x00007300ff0577ac */ /* 0x000e6e0008000800 */
[----:B------:R-:W0:Y:S02]  /*0040*/  LDC R27, c[0x0][0x360] ;  /* 0x0000d800ff1b7b82 */ /* 0x000e240000000800 */
[----:B0-----:R-:W-:-:S05]  /*0050*/  IMAD R27, R27, UR4, R0 ;  /* 0x000000041b1b7c24 */ /* 0x001fca000f8e0200 */
[----:B-1----:R-:W-:-:S13]  /*0060*/  ISETP.GE.AND P0, PT, R27, UR5, PT ;  /* 0x000000051b007c0c */ /* 0x002fda000bf06270 */
[----:B------:R-:W-:Y:S05]  /*0070*/  @P0 EXIT ;  /* 0x000000000000094d */ /* 0x000fea0003800000 */
[----:B------:R-:W0:Y:S01]  /*0080*/  LDC.64 R24, c[0x0][0x388] ;  /* 0x0000e200ff187b82 */ /* 0x000e220000000a00 */
[----:B------:R-:W1:Y:S07]  /*0090*/  LDCU.64 UR4, c[0x0][0x358] ;  /* 0x00006b00ff0477ac */ /* 0x000e6e0008000a00 */
[----:B------:R-:W2:Y:S01]  /*00a0*/  LDC.64 R22, c[0x0][0x380] ;  /* 0x0000e000ff167b82 */ /* 0x000ea20000000a00 */
[----:B0-----:R-:W-:-:S06]  /*00b0*/  IMAD.WIDE R24, R27, 0x8, R24 ;  /* 0x000000081b187825 */ /* 0x001fcc00078e0218 */
[----:B-1----:R-:W3:Y:S01]  /*00c0*/  LDG.E.64 R24, desc[UR4][R24.64] ;  /* 0x0000000418187981 */ /* 0x002ee2000c1e1b00 */
[----:B--2---:R-:W-:-:S06]  /*00d0*/  IMAD.WIDE R22, R27, 0x8, R22 ;  /* 0x000000081b167825 */ /* 0x004fcc00078e0216 */
[----:B------:R-:W2:Y:S01]  /*00e0*/  LDG.E.64 R22, desc[UR4][R22.64] ;  /* 0x0000000416167981 */ /* 0x000ea2000c1e1b00 */
[----:B------:R-:W-:Y:S01]  /*00f0*/  UMOV UR6, 0x47ae147b ;  /* 0x47ae147b00067882 */ /* 0x000fe20000000000 */
[----:B------:R-:W-:Y:S01]  /*0100*/  UMOV UR7, 0x3f747ae1 ;  /* 0x3f747ae100077882 */ /* 0x000fe20000000000 */
[----:B------:R-:W-:Y:S01]  /*0110*/  IMAD.MOV.U32 R2, RZ, RZ, 0x1 ;  /* 0x00000001ff027424 */ /* 0x000fe200078e00ff */
[----:B------:R-:W-:Y:S01]  /*0120*/  BSSY.RECONVERGENT B0, `(.L_x_0) ;  /* 0x000001d000007945 */ /* 0x000fe20003800200 */
[----:B---3--:R-:W-:-:S04]  /*0130*/  FMUL R3, R25, R25 ;  /* 0x0000001919037220 */ /* 0x008fc80000400000 */
[----:B------:R-:W-:-:S04]  /*0140*/  FFMA R0, R24, R24, R3 ;  /* 0x0000001818007223 */ /* 0x000fc80000000003 */
[----:B------:R-:W0:Y:S02]  /*0150*/  F2F.F64.F32 R6, R0 ;  /* 0x0000000000067310 */ /* 0x000e240000201800 */
[----:B0-----:R-:W-:-:S06]  /*0160*/  DADD R6, R6, UR6 ;  /* 0x0000000606067e29 */ /* 0x001fcc0008000000 */
[----:B------:R-:W0:Y:S02]  /*0170*/  MUFU.RCP64H R3, R7 ;  /* 0x0000000700037308 */ /* 0x000e240000001800 */
[----:B0-----:R-:W-:-:S08]  /*0180*/  DFMA R4, -R6, R2, 1 ;  /* 0x3ff000000604742b */ /* 0x001fd00000000102 */
[----:B------:R-:W-:-:S08]  /*0190*/  DFMA R4, R4, R4, R4 ;  /* 0x000000040404722b */ /* 0x000fd00000000004 */
[----:B------:R-:W-:Y:S01]  /*01a0*/  DFMA R2, R2, R4, R2 ;  /* 0x000000040202722b */ /* 0x000fe20000000002 */
[----:B--2---:R-:W-:-:S04]  /*01b0*/  FMUL R5, R23, R25 ;  /* 0x0000001917057220 */ /* 0x004fc80000400000 */
[----:B------:R-:W-:-:S03]  /*01c0*/  FFMA R5, R22, R24, R5 ;  /* 0x0000001816057223 */ /* 0x000fc60000000005 */
[----:B------:R-:W-:-:S03]  /*01d0*/  DFMA R8, -R6, R2, 1 ;  /* 0x3ff000000608742b */ /* 0x000fc60000000102 */
[----:B------:R-:W0:Y:S05]  /*01e0*/  F2F.F64.F32 R4, R5 ;  /* 0x0000000500047310 */ /* 0x000e2a0000201800 */
[----:B------:R-:W-:-:S08]  /*01f0*/  DFMA R2, R2, R8, R2 ;  /* 0x000000080202722b */ /* 0x000fd00000000002 */
[----:B0-----:R-:W-:Y:S01]  /*0200*/  DMUL R8, R4, R2 ;  /* 0x0000000204087228 */ /* 0x001fe20000000000 */
[----:B------:R-:W-:-:S07]  /*0210*/  FSETP.GEU.AND P1, PT, |R5|, 6.5827683646048100446e-37, PT ;  /* 0x036000000500780b */ /* 0x000fce0003f2e200 */
[----:B------:R-:W-:-:S08]  /*0220*/  DFMA R10, -R6, R8, R4 ;  /* 0x00000008060a722b */ /* 0x000fd00000000104 */
[----:B------:R-:W-:-:S10]  /*0230*/  DFMA R2, R2, R10, R8 ;  /* 0x0000000a0202722b */ /* 0x000fd40000000008 */
[----:B------:R-:W-:-:S05]  /*0240*/  FFMA R0, RZ, R7, R3 ;  /* 0x00000007ff007223 */ /* 0x000fca0000000003 */
[----:B------:R-:W-:-:S13]  /*0250*/  FSETP.GT.AND P0, PT, |R0|, 1.469367938527859385e-39, PT ;  /* 0x001000000000780b */ /* 0x000fda0003f04200 */
[----:B------:R-:W-:Y:S05]  /*0260*/  @P0 BRA P1, `(.L_x_1) ;  /* 0x0000000000200947 */ /* 0x000fea0000800000 */
[----:B------:R-:W-:Y:S01]  /*0270*/  IMAD.MOV.U32 R12, RZ, RZ, R4 ;  /* 0x000000ffff0c7224 */ /* 0x000fe200078e0004 */
[----:B------:R-:W-:Y:S01]  /*0280*/  MOV R0, 0x2d0 ;  /* 0x000002d000007802 */ /* 0x000fe20000000f00 */
[----:B------:R-:W-:Y:S02]  /*0290*/  IMAD.MOV.U32 R13, RZ, RZ, R5 ;  /* 0x000000ffff0d7224 */ /* 0x000fe400078e0005 */
[----:B------:R-:W-:Y:S02]  /*02a0*/  IMAD.MOV.U32 R10, RZ, RZ, R6 ;  /* 0x000000ffff0a7224 */ /* 0x000fe400078e0006 */
[----:B------:R-:W-:-:S07]  /*02b0*/  IMAD.MOV.U32 R11, RZ, RZ, R7 ;  /* 0x000000ffff0b7224 */ /* 0x000fce00078e0007 */
[----:B------:R-:W-:Y:S05]  /*02c0*/  CALL.REL.NOINC `($__internal_0_$__cuda_sm20_div_rn_f64_full) ;  /* 0x0000000000887944 */ /* 0x000fea0003c00000 */
[----:B------:R-:W-:Y:S02]  /*02d0*/  IMAD.MOV.U32 R2, RZ, RZ, R4 ;  /* 0x000000ffff027224 */ /* 0x000fe400078e0004 */
[----:B------:R-:W-:-:S07]  /*02e0*/  IMAD.MOV.U32 R3, RZ, RZ, R5 ;  /* 0x000000ffff037224 */ /* 0x000fce00078e0005 */
.L_x_1:
[----:B------:R-:W-:Y:S05]  /*02f0*/  BSYNC.RECONVERGENT B0 ;  /* 0x0000000000007941 */ /* 0x000fea0003800200 */
.L_x_0:
[----:B------:R-:W0:Y:S01]  /*0300*/  MUFU.RCP64H R5, R7 ;  /* 0x0000000700057308 */ /* 0x000e220000001800 */
[----:B------:R-:W-:Y:S02]  /*0310*/  IMAD.MOV.U32 R4, RZ, RZ, 0x1 ;  /* 0x00000001ff047424 */ /* 0x000fe400078e00ff */
[----:B------:R-:W-:Y:S01]  /*0320*/  FMUL R22, R22, R25 ;  /* 0x0000001916167220 */ /* 0x000fe20000400000 */
[----:B------:R-:W-:Y:S03]  /*0330*/  BSSY.RECONVERGENT B0, `(.L_x_2) ;  /* 0x0000018000007945 */ /* 0x000fe60003800200 */
[----:B0-----:R-:W-:-:S08]  /*0340*/  DFMA R8, -R6, R4, 1 ;  /* 0x3ff000000608742b */ /* 0x001fd00000000104 */
[----:B------:R-:W-:-:S08]  /*0350*/  DFMA R8, R8, R8, R8 ;  /* 0x000000080808722b */ /* 0x000fd00000000008 */
[----:B------:R-:W-:Y:S01]  /*0360*/  DFMA R4, R4, R8, R4 ;  /* 0x000000080404722b */ /* 0x000fe20000000004 */
[----:B------:R-:W-:Y:S02]  /*0370*/  FFMA R8, R23, R24, -R22 ;  /* 0x0000001817087223 */ /* 0x000fe40000000816 */
[----:B------:R-:W0:Y:S01]  /*0380*/  LDC.64 R22, c[0x0][0x390] ;  /* 0x0000e400ff167b82 */ /* 0x000e220000000a00 */
[----:B------:R-:W-:Y:S04]  /*0390*/  F2F.F32.F64 R24, R2 ;  /* 0x0000000200187310 */ /* 0x000fe80000301000 */
[----:B------:R-:W-:-:S04]  /*03a0*/  DFMA R10, -R6, R4, 1 ;  /* 0x3ff00000060a742b */ /* 0x000fc80000000104 */
[----:B------:R-:W1:Y:S04]  /*03b0*/  F2F.F64.F32 R8, R8 ;  /* 0x0000000800087310 */ /* 0x000e680000201800 */
[----:B------:R-:W-:-:S08]  /*03c0*/  DFMA R12, R4, R10, R4 ;  /* 0x0000000a040c722b */ /* 0x000fd00000000004 */
[----:B-1----:R-:W-:Y:S01]  /*03d0*/  DMUL R4, R12, R8 ;  /* 0x000000080c047228 */ /* 0x002fe20000000000 */
[----:B------:R-:W-:Y:S01]  /*03e0*/  FSETP.GEU.AND P1, PT, |R9|, 6.5827683646048100446e-37, PT ;  /* 0x036000000900780b */ /* 0x000fe20003f2e200 */
[----:B0-----:R-:W-:-:S06]  /*03f0*/  IMAD.WIDE R22, R27, 0x8, R22 ;  /* 0x000000081b167825 */ /* 0x001fcc00078e0216 */
        /* <DEDUP_REMOVED lines=11> */
.L_x_3:
[----:B------:R-:W-:Y:S05]  /*04b0*/  BSYNC.RECONVERGENT B0 ;  /* 0x0000000000007941 */ /* 0x000fea0003800200 */
.L_x_2:
[----:B------:R-:W0:Y:S02]  /*04c0*/  F2F.F32.F64 R25, R4 ;  /* 0x0000000400197310 */ /* 0x000e240000301000 */
[----:B0-----:R-:W-:Y:S01]  /*04d0*/  STG.E.64 desc[UR4][R22.64], R24 ;  /* 0x0000001816007986 */ /* 0x001fe2000c101b04 */
[----:B------:R-:W-:Y:S05]  /*04e0*/  EXIT ;  /* 0x000000000000794d */ /* 0x000fea0003800000 */
        .weak           $__internal_0_$__cuda_sm20_div_rn_f64_full
        .type           $__internal_0_$__cuda_sm20_div_rn_f64_full,@function
        .size           $__internal_0_$__cuda_sm20_div_rn_f64_full,(.L_x_10 - $__internal_0_$__cuda_sm20_div_rn_f64_full)
$__internal_0_$__cuda_sm20_div_rn_f64_full:
[C---:B------:R-:W-:Y:S01]  /*04f0*/  FSETP.GEU.AND P0, PT, |R11|.reuse, 1.469367938527859385e-39, PT ;  /* 0x001000000b00780b */ /* 0x040fe20003f0e200 */
[----:B------:R-:W-:Y:S01]  /*0500*/  IMAD.MOV.U32 R14, RZ, RZ, 0x1 ;  /* 0x00000001ff0e7424 */ /* 0x000fe200078e00ff */
[----:B------:R-:W-:Y:S01]  /*0510*/  LOP3.LUT R8, R11, 0x800fffff, RZ, 0xc0, !PT ;  /* 0x800fffff0b087812 */ /* 0x000fe200078ec0ff */
[----:B------:R-:W-:Y:S01]  /*0520*/  BSSY.RECONVERGENT B1, `(.L_x_4) ;  /* 0x0000054000017945 */ /* 0x000fe20003800200 */
[C---:B------:R-:W-:Y:S02]  /*0530*/  FSETP.GEU.AND P2, PT, |R13|.reuse, 1.469367938527859385e-39, PT ;  /* 0x001000000d00780b */ /* 0x040fe40003f4e200 */
[----:B------:R-:W-:Y:S02]  /*0540*/  LOP3.LUT R9, R8, 0x3ff00000, RZ, 0xfc, !PT ;  /* 0x3ff0000008097812 */ /* 0x000fe400078efcff */
[----:B------:R-:W-:Y:S02]  /*0550*/  MOV R8, R10 ;  /* 0x0000000a00087202 */ /* 0x000fe40000000f00 */
[----:B------:R-:W-:-:S02]  /*0560*/  LOP3.LUT R2, R13, 0x7ff00000, RZ, 0xc0, !PT ;  /* 0x7ff000000d027812 */ /* 0x000fc400078ec0ff */
[C---:B------:R-:W-:Y:S01]  /*0570*/  LOP3.LUT R5, R11.reuse, 0x7ff00000, RZ, 0xc0, !PT ;  /* 0x7ff000000b057812 */ /* 0x040fe200078ec0ff */
[----:B------:R-:W-:Y:S02]  /*0580*/  @!P0 DMUL R8, R10, 8.98846567431157953865e+307 ;  /* 0x7fe000000a088828 */ /* 0x000fe40000000000 */
[----:B------:R-:W-:Y:S01]  /*0590*/  IMAD.MOV.U32 R4, RZ, RZ, R2 ;  /* 0x000000ffff047224 */ /* 0x000fe200078e0002 */
[C---:B------:R-:W-:Y:S01]  /*05a0*/  ISETP.GE.U32.AND P1, PT, R2.reuse, R5, PT ;  /* 0x000000050200720c */ /* 0x040fe20003f26070 */
[----:B------:R-:W-:Y:S01]  /*05b0*/  @!P2 IMAD.MOV.U32 R20, RZ, RZ, RZ ;  /* 0x000000ffff14a224 */ /* 0x000fe200078e00ff */
[----:B------:R-:W-:Y:S01]  /*05c0*/  @!P2 LOP3.LUT R3, R11, 0x7ff00000, RZ, 0xc0, !PT ;  /* 0x7ff000000b03a812 */ /* 0x000fe200078ec0ff */
[----:B------:R-:W0:Y:S03]  /*05d0*/  MUFU.RCP64H R15, R9 ;  /* 0x00000009000f7308 */ /* 0x000e260000001800 */
[----:B------:R-:W-:Y:S01]  /*05e0*/  @!P2 ISETP.GE.U32.AND P3, PT, R2, R3, PT ;  /* 0x000000030200a20c */ /* 0x000fe20003f66070 */
[----:B------:R-:W-:Y:S01]  /*05f0*/  IMAD.MOV.U32 R3, RZ, RZ, 0x1ca00000 ;  /* 0x1ca00000ff037424 */ /* 0x000fe200078e00ff */
[----:B------:R-:W-:-:S04]  /*0600*/  @!P0 LOP3.LUT R5, R9, 0x7ff00000, RZ, 0xc0, !PT ;  /* 0x7ff0000009058812 */ /* 0x000fc800078ec0ff */
[----:B------:R-:W-:Y:S01]  /*0610*/  @!P2 SEL R17, R3, 0x63400000, !P3 ;  /* 0x634000000311a807 */ /* 0x000fe20005800000 */
[----:B------:R-:W-:-:S03]  /*0620*/  VIADD R26, R5, 0xffffffff ;  /* 0xffffffff051a7836 */ /* 0x000fc60000000000 */
[----:B------:R-:W-:Y:S01]  /*0630*/  @!P2 LOP3.LUT R17, R17, 0x80000000, R13, 0xf8, !PT ;  /* 0x800000001111a812 */ /* 0x000fe200078ef80d */
[----:B0-----:R-:W-:-:S03]  /*0640*/  DFMA R18, R14, -R8, 1 ;  /* 0x3ff000000e12742b */ /* 0x001fc60000000808 */
[----:B------:R-:W-:-:S05]  /*0650*/  @!P2 LOP3.LUT R21, R17, 0x100000, RZ, 0xfc, !PT ;  /* 0x001000001115a812 */ /* 0x000fca00078efcff */
[----:B------:R-:W-:-:S08]  /*0660*/  DFMA R18, R18, R18, R18 ;  /* 0x000000121212722b */ /* 0x000fd00000000012 */
[----:B------:R-:W-:Y:S01]  /*0670*/  DFMA R18, R14, R18, R14 ;  /* 0x000000120e12722b */ /* 0x000fe2000000000e */
[----:B------:R-:W-:Y:S01]  /*0680*/  SEL R15, R3, 0x63400000, !P1 ;  /* 0x63400000030f7807 */ /* 0x000fe20004800000 */
[----:B------:R-:W-:-:S03]  /*0690*/  IMAD.MOV.U32 R14, RZ, RZ, R12 ;  /* 0x000000ffff0e7224 */ /* 0x000fc600078e000c */
[----:B------:R-:W-:-:S03]  /*06a0*/  LOP3.LUT R15, R15, 0x800fffff, R13, 0xf8, !PT ;  /* 0x800fffff0f0f7812 */ /* 0x000fc600078ef80d */
[----:B------:R-:W-:-:S03]  /*06b0*/  DFMA R16, R18, -R8, 1 ;  /* 0x3ff000001210742b */ /* 0x000fc60000000808 */
[----:B------:R-:W-:-:S05]  /*06c0*/  @!P2 DFMA R14, R14, 2, -R20 ;  /* 0x400000000e0ea82b */ /* 0x000fca0000000814 */
[----:B------:R-:W-:-:S05]  /*06d0*/  DFMA R16, R18, R16, R18 ;  /* 0x000000101210722b */ /* 0x000fca0000000012 */
[----:B------:R-:W-:-:S03]  /*06e0*/  @!P2 LOP3.LUT R4, R15, 0x7ff00000, RZ, 0xc0, !PT ;  /* 0x7ff000000f04a812 */ /* 0x000fc600078ec0ff */
[----:B------:R-:W-:Y:S02]  /*06f0*/  DMUL R18, R16, R14 ;  /* 0x0000000e10127228 */ /* 0x000fe40000000000 */
[----:B------:R-:W-:-:S05]  /*0700*/  VIADD R20, R4, 0xffffffff ;  /* 0xffffffff04147836 */ /* 0x000fca0000000000 */
[----:B------:R-:W-:Y:S01]  /*0710*/  ISETP.GT.U32.AND P0, PT, R20, 0x7feffffe, PT ;  /* 0x7feffffe1400780c */ /* 0x000fe20003f04070 */
[----:B------:R-:W-:-:S03]  /*0720*/  DFMA R20, R18, -R8, R14 ;  /* 0x800000081214722b */ /* 0x000fc6000000000e */
[----:B------:R-:W-:-:S05]  /*0730*/  ISETP.GT.U32.OR P0, PT, R26, 0x7feffffe, P0 ;  /* 0x7feffffe1a00780c */ /* 0x000fca0000704470 */
[----:B------:R-:W-:-:S08]  /*0740*/  DFMA R20, R16, R20, R18 ;  /* 0x000000141014722b */ /* 0x000fd00000000012 */
[----:B------:R-:W-:Y:S05]  /*0750*/  @P0 BRA `(.L_x_5) ;  /* 0x00000000006c0947 */ /* 0x000fea0003800000 */
[----:B------:R-:W-:-:S04]  /*0760*/  LOP3.LUT R5, R11, 0x7ff00000, RZ, 0xc0, !PT ;  /* 0x7ff000000b057812 */ /* 0x000fc800078ec0ff */
[CC--:B------:R-:W-:Y:S02]  /*0770*/  VIADDMNMX R4, R2.reuse, -R5.reuse, 0xb9600000, !PT ;  /* 0xb960000002047446 */ /* 0x0c0fe40007800905 */
[----:B------:R-:W-:Y:S02]  /*0780*/  ISETP.GE.U32.AND P0, PT, R2, R5, PT ;  /* 0x000000050200720c */ /* 0x000fe40003f06070 */
[----:B------:R-:W-:Y:S02]  /*0790*/  VIMNMX R4, PT, PT, R4, 0x46a00000, PT ;  /* 0x46a0000004047848 */ /* 0x000fe40003fe0100 */
[----:B------:R-:W-:-:S05]  /*07a0*/  SEL R3, R3, 0x63400000, !P0 ;  /* 0x6340000003037807 */ /* 0x000fca0004000000 */
[----:B------:R-:W-:Y:S02]  /*07b0*/  IMAD.IADD R12, R4, 0x1, -R3 ;  /* 0x00000001040c7824 */ /* 0x000fe400078e0a03 */
[----:B------:R-:W-:-:S03]  /*07c0*/  IMAD.MOV.U32 R4, RZ, RZ, RZ ;  /* 0x000000ffff047224 */ /* 0x000fc600078e00ff */
[----:B------:R-:W-:-:S06]  /*07d0*/  IADD3 R5, PT, PT, R12, 0x7fe00000, RZ ;  /* 0x7fe000000c057810 */ /* 0x000fcc0007ffe0ff */
[----:B------:R-:W-:-:S10]  /*07e0*/  DMUL R2, R20, R4 ;  /* 0x0000000414027228 */ /* 0x000fd40000000000 */
[----:B------:R-:W-:-:S13]  /*07f0*/  FSETP.GTU.AND P0, PT, |R3|, 1.469367938527859385e-39, PT ;  /* 0x001000000300780b */ /* 0x000fda0003f0c200 */
[----:B------:R-:W-:Y:S05]  /*0800*/  @P0 BRA `(.L_x_6) ;  /* 0x0000000000940947 */ /* 0x000fea0003800000 */
[----:B------:R-:W-:-:S06]  /*0810*/  DFMA R8, R20, -R8, R14 ;  /* 0x800000081408722b */ /* 0x000fcc000000000e */
[----:B------:R-:W-:-:S04]  /*0820*/  IMAD.MOV.U32 R8, RZ, RZ, RZ ;  /* 0x000000ffff087224 */ /* 0x000fc800078e00ff */
[C---:B------:R-:W-:Y:S02]  /*0830*/  FSETP.NEU.AND P0, PT, R9.reuse, RZ, PT ;  /* 0x000000ff0900720b */ /* 0x040fe40003f0d000 */
[----:B------:R-:W-:-:S04]  /*0840*/  LOP3.LUT R11, R9, 0x80000000, R11, 0x48, !PT ;  /* 0x80000000090b7812 */ /* 0x000fc800078e480b */
[----:B------:R-:W-:-:S07]  /*0850*/  LOP3.LUT R9, R11, R5, RZ, 0xfc, !PT ;  /* 0x000000050b097212 */ /* 0x000fce00078efcff */
[----:B------:R-:W-:Y:S05]  /*0860*/  @!P0 BRA `(.L_x_6) ;  /* 0x00000000007c8947 */ /* 0x000fea0003800000 */
[----:B------:R-:W-:Y:S01]  /*0870*/  IMAD.MOV R5, RZ, RZ, -R12 ;  /* 0x000000ffff057224 */ /* 0x000fe200078e0a0c */
[----:B------:R-:W-:Y:S01]  /*0880*/  DMUL.RP R8, R20, R8 ;  /* 0x0000000814087228 */ /* 0x000fe20000008000 */
[----:B------:R-:W-:-:S06]  /*0890*/  IMAD.MOV.U32 R4, RZ, RZ, RZ ;  /* 0x000000ffff047224 */ /* 0x000fcc00078e00ff */
[----:B------:R-:W-:-:S03]  /*08a0*/  DFMA R4, R2, -R4, R20 ;  /* 0x800000040204722b */ /* 0x000fc60000000014 */
[----:B------:R-:W-:-:S03]  /*08b0*/  LOP3.LUT R11, R9, R11, RZ, 0x3c, !PT ;  /* 0x0000000b090b7212 */ /* 0x000fc600078e3cff */
[----:B------:R-:W-:-:S04]  /*08c0*/  IADD3 R4, PT, PT, -R12, -0x43300000, RZ ;  /* 0xbcd000000c047810 */ /* 0x000fc80007ffe1ff */
[----:B------:R-:W-:-:S04]  /*08d0*/  FSETP.NEU.AND P0, PT, |R5|, R4, PT ;  /* 0x000000040500720b */ /* 0x000fc80003f0d200 */
[----:B------:R-:W-:Y:S02]  /*08e0*/  FSEL R2, R8, R2, !P0 ;  /* 0x0000000208027208 */ /* 0x000fe40004000000 */
[----:B------:R-:W-:Y:S01]  /*08f0*/  FSEL R3, R11, R3, !P0 ;  /* 0x000000030b037208 */ /* 0x000fe20004000000 */
[----:B------:R-:W-:Y:S06]  /*0900*/  BRA `(.L_x_6) ;  /* 0x0000000000547947 */ /* 0x000fec0003800000 */
.L_x_5:
[----:B------:R-:W-:-:S14]  /*0910*/  DSETP.NAN.AND P0, PT, R12, R12, PT ;  /* 0x0000000c0c00722a */ /* 0x000fdc0003f08000 */
[----:B------:R-:W-:Y:S05]  /*0920*/  @P0 BRA `(.L_x_7) ;  /* 0x0000000000440947 */ /* 0x000fea0003800000 */
[----:B------:R-:W-:-:S14]  /*0930*/  DSETP.NAN.AND P0, PT, R10, R10, PT ;  /* 0x0000000a0a00722a */ /* 0x000fdc0003f08000 */
[----:B------:R-:W-:Y:S05]  /*0940*/  @P0 BRA `(.L_x_8) ;  /* 0x0000000000300947 */ /* 0x000fea0003800000 */
[----:B------:R-:W-:Y:S01]  /*0950*/  ISETP.NE.AND P0, PT, R4, R5, PT ;  /* 0x000000050400720c */ /* 0x000fe20003f05270 */
[----:B------:R-:W-:Y:S02]  /*0960*/  IMAD.MOV.U32 R2, RZ, RZ, 0x0 ;  /* 0x00000000ff027424 */ /* 0x000fe400078e00ff */
[----:B------:R-:W-:-:S10]  /*0970*/  IMAD.MOV.U32 R3, RZ, RZ, -0x80000 ;  /* 0xfff80000ff037424 */ /* 0x000fd400078e00ff */
[----:B------:R-:W-:Y:S05]  /*0980*/  @!P0 BRA `(.L_x_6) ;  /* 0x0000000000348947 */ /* 0x000fea0003800000 */
[----:B------:R-:W-:Y:S02]  /*0990*/  ISETP.NE.AND P0, PT, R4, 0x7ff00000, PT ;  /* 0x7ff000000400780c */ /* 0x000fe40003f05270 */
[----:B------:R-:W-:Y:S02]  /*09a0*/  LOP3.LUT R3, R13, 0x80000000, R11, 0x48, !PT ;  /* 0x800000000d037812 */ /* 0x000fe400078e480b */
[----:B------:R-:W-:-:S13]  /*09b0*/  ISETP.EQ.OR P0, PT, R5, RZ, !P0 ;  /* 0x000000ff0500720c */ /* 0x000fda0004702670 */
[----:B------:R-:W-:Y:S01]  /*09c0*/  @P0 LOP3.LUT R4, R3, 0x7ff00000, RZ, 0xfc, !PT ;  /* 0x7ff0000003040812 */ /* 0x000fe200078efcff */
[----:B------:R-:W-:Y:S02]  /*09d0*/  @!P0 IMAD.MOV.U32 R2, RZ, RZ, RZ ;  /* 0x000000ffff028224 */ /* 0x000fe400078e00ff */
[----:B------:R-:W-:Y:S01]  /*09e0*/  @P0 IMAD.MOV.U32 R2, RZ, RZ, RZ ;  /* 0x000000ffff020224 */ /* 0x000fe200078e00ff */
[----:B------:R-:W-:Y:S01]  /*09f0*/  @P0 MOV R3, R4 ;  /* 0x0000000400030202 */ /* 0x000fe20000000f00 */
[----:B------:R-:W-:Y:S06]  /*0a00*/  BRA `(.L_x_6) ;  /* 0x0000000000147947 */ /* 0x000fec0003800000 */
.L_x_8:
[----:B------:R-:W-:Y:S01]  /*0a10*/  LOP3.LUT R3, R11, 0x80000, RZ, 0xfc, !PT ;  /* 0x000800000b037812 */ /* 0x000fe200078efcff */
[----:B------:R-:W-:Y:S01]  /*0a20*/  IMAD.MOV.U32 R2, RZ, RZ, R10 ;  /* 0x000000ffff027224 */ /* 0x000fe200078e000a */
[----:B------:R-:W-:Y:S06]  /*0a30*/  BRA `(.L_x_6) ;  /* 0x0000000000087947 */ /* 0x000fec0003800000 */
.L_x_7:
[----:B------:R-:W-:Y:S01]  /*0a40*/  LOP3.LUT R3, R13, 0x80000, RZ, 0xfc, !PT ;  /* 0x000800000d037812 */ /* 0x000fe200078efcff */
[----:B------:R-:W-:-:S07]  /*0a50*/  IMAD.MOV.U32 R2, RZ, RZ, R12 ;  /* 0x000000ffff027224 */ /* 0x000fce00078e000c */
.L_x_6:
[----:B------:R-:W-:Y:S05]  /*0a60*/  BSYNC.RECONVERGENT B1 ;  /* 0x0000000000017941 */ /* 0x000fea0003800200 */
.L_x_4:
[----:B------:R-:W-:Y:S02]  /*0a70*/  IMAD.MOV.U32 R4, RZ, RZ, R2 ;  /* 0x000000ffff047224 */ /* 0x000fe400078e0002 */
[----:B------:R-:W-:Y:S02]  /*0a80*/  IMAD.MOV.U32 R5, RZ, RZ, R3 ;  /* 0x000000ffff057224 */ /* 0x000fe400078e0003 */
[----:B------:R-:W-:Y:S02]  /*0a90*/  IMAD.MOV.U32 R2, RZ, RZ, R0 ;  /* 0x000000ffff027224 */ /* 0x000fe400078e0000 */
[----:B------:R-:W-:-:S04]  /*0aa0*/  IMAD.MOV.U32 R3, RZ, RZ, 0x0 ;  /* 0x00000000ff037424 */ /* 0x000fc800078e00ff */
[----:B------:R-:W-:Y:S05]  /*0ab0*/  RET.REL.NODEC R2 `(_Z12decon_kernelP6float2S0_S0_i) ;  /* 0xfffffff402507950 */ /* 0x000fea0003c3ffff */
.L_x_9:
[----:B------:R-:W-:-:S00]  /*0ac0*/  BRA `(.L_x_9) ;  /* 0xfffffffc00fc7947 */ /* 0x000fc0000383ffff */
[----:B------:R-:W-:-:S00]  /*0ad0*/  NOP ;  /* 0x0000000000007918 */ /* 0x000fc00000000000 */
        /* <DEDUP_REMOVED lines=10> */
.L_x_10:


//--------------------- .nv.shared.reserved.0     --------------------------
	.section	.nv.shared.reserved.0,"aw",@nobits
	.weak		__nv_reservedSMEM_offset_0_alias
	.size		__nv_reservedSMEM_offset_0_alias, 0, 64
	.other		__nv_reservedSMEM_offset_0_alias,@"STO_CUDA_RESERVED_SHARED STV_DEFAULT"
__nv_reservedSMEM_offset_0_alias:
	.zero		0
	.zero		64


//--------------------- .nv.constant0._Z12decon_kernelP6float2S0_S0_i --------------------------
	.section	.nv.constant0._Z12decon_kernelP6float2S0_S0_i,"a",@progbits
	.sectionflags	@""
	.align	4
.nv.constant0._Z12decon_kernelP6float2S0_S0_i:
	.zero		924


//--------------------- SYMBOLS --------------------------

	.type		.nv.reservedSmem.offset0,@object
	.size		.nv.reservedSmem.offset0,0x4
